	.headerflags	@"EF_CUDA_TEXMODE_UNIFIED EF_CUDA_64BIT_ADDRESS EF_CUDA_ACCELERATORS EF_CUDA_SM90 EF_CUDA_VIRTUAL_SM(EF_CUDA_SM90)"
	.elftype	@"ET_EXEC"


//--------------------- .nv.info                  --------------------------
	.section	.nv.info,"",@"SHT_CUDA_INFO"
	.align	4


	//----- nvinfo : EIATTR_REGCOUNT
	.align		4
        /*0000*/ 	.byte	0x04, 0x2f
        /*0002*/ 	.short	(.L_1 - .L_0)
	.align		4
.L_0:
        /*0004*/ 	.word	index@(triton_poi_fused__to_copy_arange_clamp_mul_sub_0)
        /*0008*/ 	.word	0x00000008


	//----- nvinfo : EIATTR_MIN_STACK_SIZE
	.align		4
.L_1:
        /*000c*/ 	.byte	0x04, 0x12
        /*000e*/ 	.short	(.L_3 - .L_2)
	.align		4
.L_2:
        /*0010*/ 	.word	index@(triton_poi_fused__to_copy_arange_clamp_mul_sub_0)
        /*0014*/ 	.word	0x00000000


	//----- nvinfo : EIATTR_FRAME_SIZE
	.align		4
.L_3:
        /*0018*/ 	.byte	0x04, 0x11
        /*001a*/ 	.short	(.L_5 - .L_4)
	.align		4
.L_4:
        /*001c*/ 	.word	index@(triton_poi_fused__to_copy_arange_clamp_mul_sub_0)
        /*0020*/ 	.word	0x00000000


	//----- nvinfo : EIATTR_MIN_STACK_SIZE
	.align		4
.L_5:
        /*0024*/ 	.byte	0x04, 0x12
        /*0026*/ 	.short	(.L_7 - .L_6)
	.align		4
.L_6:
        /*0028*/ 	.word	index@(triton_poi_fused__to_copy_arange_clamp_mul_sub_0)
        /*002c*/ 	.word	0x00000000
.L_7:


//--------------------- .nv.info.triton_poi_fused__to_copy_arange_clamp_mul_sub_0 --------------------------
	.section	.nv.info.triton_poi_fused__to_copy_arange_clamp_mul_sub_0,"",@"SHT_CUDA_INFO"
	.sectionflags	@""
	.align	4


	//----- nvinfo : EIATTR_CUDA_API_VERSION
	.align		4
        /*0000*/ 	.byte	0x04, 0x37
        /*0002*/ 	.short	(.L_9 - .L_8)
.L_8:
        /*0004*/ 	.word	0x0000007c


	//----- nvinfo : EIATTR_KPARAM_INFO
	.align		4
.L_9:
        /*0008*/ 	.byte	0x04, 0x17
        /*000a*/ 	.short	(.L_11 - .L_10)
.L_10:
        /*000c*/ 	.word	0x00000000
        /*0010*/ 	.short	0x0001
        /*0012*/ 	.short	0x0008
        /*0014*/ 	.byte	0x00, 0xf0, 0x11, 0x00


	//----- nvinfo : EIATTR_KPARAM_INFO
	.align		4
.L_11:
        /*0018*/ 	.byte	0x04, 0x17
        /*001a*/ 	.short	(.L_13 - .L_12)
.L_12:
        /*001c*/ 	.word	0x00000000
        /*0020*/ 	.short	0x0000
        /*0022*/ 	.short	0x0000
        /*0024*/ 	.byte	0x00, 0xf4, 0x21, 0x00


	//----- nvinfo : EIATTR_SPARSE_MMA_MASK
	.align		4
.L_13:
        /*0028*/ 	.byte	0x03, 0x50
        /*002a*/ 	.short	0x0000


	//----- nvinfo : EIATTR_MAXREG_COUNT
	.align		4
        /*002c*/ 	.byte	0x03, 0x1b
        /*002e*/ 	.short	0x00ff


	//----- nvinfo : EIATTR_EXIT_INSTR_OFFSETS
	.align		4
        /*0030*/ 	.byte	0x04, 0x1c
        /*0032*/ 	.short	(.L_15 - .L_14)


	//   ....[0]....
.L_14:
        /*0034*/ 	.word	0x00000090


	//   ....[1]....
        /*0038*/ 	.word	0x000000c0


	//----- nvinfo : EIATTR_REQNTID
	.align		4
.L_15:
        /*003c*/ 	.byte	0x04, 0x10
        /*003e*/ 	.short	(.L_17 - .L_16)
.L_16:
        /*0040*/ 	.word	0x00000020
        /*0044*/ 	.word	0x00000001
        /*0048*/ 	.word	0x00000001


	//----- nvinfo : EIATTR_CBANK_PARAM_SIZE
	.align		4
.L_17:
        /*004c*/ 	.byte	0x03, 0x19
        /*004e*/ 	.short	0x000c


	//----- nvinfo : EIATTR_PARAM_CBANK
	.align		4
        /*0050*/ 	.byte	0x04, 0x0a
        /*0052*/ 	.short	(.L_19 - .L_18)
	.align		4
.L_18:
        /*0054*/ 	.word	index@(.nv.constant0.triton_poi_fused__to_copy_arange_clamp_mul_sub_0)
        /*0058*/ 	.short	0x0210
        /*005a*/ 	.short	0x000c


	//----- nvinfo : EIATTR_SW_WAR
	.align		4
.L_19:
        /*005c*/ 	.byte	0x04, 0x36
        /*005e*/ 	.short	(.L_21 - .L_20)
.L_20:
        /*0060*/ 	.word	0x00000008
.L_21:


//--------------------- .nv.callgraph             --------------------------
	.section	.nv.callgraph,"",@"SHT_CUDA_CALLGRAPH"
	.align	4
	.sectionentsize	8
	.align		4
        /*0000*/ 	.word	0x00000000
	.align		4
        /*0004*/ 	.word	0xffffffff
	.align		4
        /*0008*/ 	.word	0x00000000
	.align		4
        /*000c*/ 	.word	0xfffffffe
	.align		4
        /*0010*/ 	.word	0x00000000
	.align		4
        /*0014*/ 	.word	0xfffffffd
	.align		4
        /*0018*/ 	.word	0x00000000
	.align		4
        /*001c*/ 	.word	0xfffffffc


//--------------------- .text.triton_poi_fused__to_copy_arange_clamp_mul_sub_0 --------------------------
	.section	.text.triton_poi_fused__to_copy_arange_clamp_mul_sub_0,"ax",@progbits
	.align	128
        .global         triton_poi_fused__to_copy_arange_clamp_mul_sub_0
        .type           triton_poi_fused__to_copy_arange_clamp_mul_sub_0,@function
        .size           triton_poi_fused__to_copy_arange_clamp_mul_sub_0,(.L_x_1 - triton_poi_fused__to_copy_arange_clamp_mul_sub_0)
        .other          triton_poi_fused__to_copy_arange_clamp_mul_sub_0,@"STO_CUDA_ENTRY STV_DEFAULT"
triton_poi_fused__to_copy_arange_clamp_mul_sub_0:
.text.triton_poi_fused__to_copy_arange_clamp_mul_sub_0:
[----:B------:R-:W0:Y:S02]  /*0000*/  LDC R1, c[0x0][0x28] ;  /* 0x00000a00ff017b82 */ /* 0x000e240000000800 */
[----:B------:R-:W1:Y:S01]  /*0010*/  S2R R4, SR_TID.X ;  /* 0x0000000000047919 */ /* 0x000e620000002100 */
[----:B------:R-:W2:Y:S01]  /*0020*/  LDC.64 R2, c[0x0][0x210] ;  /* 0x00008400ff027b82 */ /* 0x000ea20000000a00 */
[----:B------:R-:W3:Y:S01]  /*0030*/  S2R R5, SR_CTAID.X ;  /* 0x0000000000057919 */ /* 0x000ee20000002500 */
[C---:B-1----:R-:W-:Y:S02]  /*0040*/  LOP3.LUT R0, R4.reuse, 0x3, RZ, 0xc0, !PT ;  /* 0x0000000304007812 */ /* 0x042fe400078ec0ff */
[----:B------:R-:W-:-:S03]  /*0050*/  LOP3.LUT P0, RZ, R4, 0x1c, RZ, 0xc0, !PT ;  /* 0x0000001c04ff7812 */ /* 0x000fc6000780c0ff */
[----:B---3--:R-:W-:-:S04]  /*0060*/  IMAD R5, R5, 0x4, R0 ;  /* 0x0000000405057824 */ /* 0x008fc800078e0200 */
[C---:B--2---:R-:W-:Y:S01]  /*0070*/  IMAD.WIDE R2, R5.reuse, 0x4, R2 ;  /* 0x0000000405027825 */ /* 0x044fe200078e0202 */
[----:B------:R-:W-:-:S13]  /*0080*/  ISETP.LT.AND P0, PT, R5, 0x4, !P0 ;  /* 0x000000040500780c */ /* 0x000fda0004701270 */
[----:B------:R-:W-:Y:S05]  /*0090*/  @!P0 EXIT ;  /* 0x000000000000894d */ /* 0x000fea0003800000 */
[----:B------:R-:W-:Y:S02]  /*00a0*/  ULDC.64 UR4, c[0x0][0x208] ;  /* 0x0000820000047ab9 */ /* 0x000fe40000000a00 */
[----:B------:R-:W-:Y:S01]  /*00b0*/  STG.E desc[UR4][R2.64], RZ ;  /* 0x000000ff02007986 */ /* 0x000fe2000c101904 */
[----:B------:R-:W-:Y:S05]  /*00c0*/  EXIT ;  /* 0x000000000000794d */ /* 0x000fea0003800000 */
.L_x_0:
[----:B------:R-:W-:-:S00]  /*00d0*/  BRA `(.L_x_0) ;  /* 0xfffffffc00fc7947 */ /* 0x000fc0000383ffff */
[----:B------:R-:W-:-:S00]  /*00e0*/  NOP ;  /* 0x0000000000007918 */ /* 0x000fc00000000000 */
        /* <DEDUP_REMOVED lines=9> */
.L_x_1:


//--------------------- .nv.constant0.triton_poi_fused__to_copy_arange_clamp_mul_sub_0 --------------------------
	.section	.nv.constant0.triton_poi_fused__to_copy_arange_clamp_mul_sub_0,"a",@progbits
	.sectionflags	@""
	.align	4
.nv.constant0.triton_poi_fused__to_copy_arange_clamp_mul_sub_0:
	.zero		540
